//
// Generated by NVIDIA NVVM Compiler
//
// Compiler Build ID: CL-36424714
// Cuda compilation tools, release 13.0, V13.0.88
// Based on NVVM 20.0.0
//

.version 9.0
.target sm_100
.address_size 64

	// .globl	_Z7cudaaddPfS_S_

.visible .entry _Z7cudaaddPfS_S_(
	.param .u64 .ptr .align 1 _Z7cudaaddPfS_S__param_0,
	.param .u64 .ptr .align 1 _Z7cudaaddPfS_S__param_1,
	.param .u64 .ptr .align 1 _Z7cudaaddPfS_S__param_2
)
{
	.reg .b32 	%r<2>;
	.reg .b32 	%f<4>;
	.reg .b64 	%rd<11>;

	ld.param.u64 	%rd1, [_Z7cudaaddPfS_S__param_0];
	ld.param.u64 	%rd2, [_Z7cudaaddPfS_S__param_1];
	ld.param.u64 	%rd3, [_Z7cudaaddPfS_S__param_2];
	cvta.to.global.u64 	%rd4, %rd3;
	cvta.to.global.u64 	%rd5, %rd2;
	cvta.to.global.u64 	%rd6, %rd1;
	mov.u32 	%r1, %tid.x;
	mul.wide.u32 	%rd7, %r1, 4;
	add.s64 	%rd8, %rd6, %rd7;
	ld.global.f32 	%f1, [%rd8];
	add.s64 	%rd9, %rd5, %rd7;
	ld.global.f32 	%f2, [%rd9];
	add.f32 	%f3, %f1, %f2;
	add.s64 	%rd10, %rd4, %rd7;
	st.global.f32 	[%rd10], %f3;
	ret;

}


// ===== COMPILED SASS (sm_100) =====

	.target	sm_100

	.elftype	@"ET_EXEC"


//--------------------- .note.nv.tkinfo           --------------------------
	.section	.note.nv.tkinfo,"",@"SHT_NOTE"
	.sectionflags	@"SHF_NOTE_NV_TKINFO"
	.tkinfo
        /*0018*/ 	.word	0x00000002
        /*0030*/ 	.string	""
        /*0030*/ 	.string	"ptxas"
        /*0030*/ 	.string	"Cuda compilation tools, release 13.0, V13.0.88"
        /*0030*/ 	.string	"Build cuda_13.0.r13.0/compiler.36424714_0"
        /*0030*/ 	.string	"-arch sm_100 -m 64 "



//--------------------- .note.nv.cuinfo           --------------------------
	.section	.note.nv.cuinfo,"",@"SHT_NOTE"
	.sectionflags	@"SHF_NOTE_NV_CUINFO"
        /*0018*/ 	.short	0x0002
        /*001a*/ 	.short	0x0064
        /*001c*/ 	.short	0x0082
	.zero		2


//--------------------- .nv.info                  --------------------------
	.section	.nv.info,"",@"SHT_CUDA_INFO"
	.align	4


	//----- nvinfo : EIATTR_REGCOUNT
	.align		4
        /*0000*/ 	.byte	0x04, 0x2f
        /*0002*/ 	.short	(.L_1 - .L_0)
	.align		4
.L_0:
        /*0004*/ 	.word	index@(_Z7cudaaddPfS_S_)
        /*0008*/ 	.word	0x0000000c


	//----- nvinfo : EIATTR_FRAME_SIZE
	.align		4
.L_1:
        /*000c*/ 	.byte	0x04, 0x11
        /*000e*/ 	.short	(.L_3 - .L_2)
	.align		4
.L_2:
        /*0010*/ 	.word	index@(_Z7cudaaddPfS_S_)
        /*0014*/ 	.word	0x00000000


	//----- nvinfo : EIATTR_MIN_STACK_SIZE
	.align		4
.L_3:
        /*0018*/ 	.byte	0x04, 0x12
        /*001a*/ 	.short	(.L_5 - .L_4)
	.align		4
.L_4:
        /*001c*/ 	.word	index@(_Z7cudaaddPfS_S_)
        /*0020*/ 	.word	0x00000000
.L_5:


//--------------------- .nv.compat                --------------------------
	.section	.nv.compat,"",@"SHT_CUDA_COMPAT_INFO"
	.align	4
        /*0000*/ 	.byte	0x02, 0x09, 0x00, 0x00, 0x02, 0x02, 0x01, 0x00, 0x02, 0x05, 0x05, 0x00, 0x03, 0x07, 0x01, 0x01
        /*0010*/ 	.byte	0x02, 0x03, 0x00, 0x00, 0x02, 0x06, 0x01, 0x00, 0x04, 0x0b, 0x08, 0x00, 0x09, 0x00, 0x00, 0x00
        /*0020*/ 	.byte	0x00, 0x00, 0x00, 0x00


//--------------------- .nv.info._Z7cudaaddPfS_S_ --------------------------
	.section	.nv.info._Z7cudaaddPfS_S_,"",@"SHT_CUDA_INFO"
	.sectionflags	@""
	.align	4


	//----- nvinfo : EIATTR_CUDA_API_VERSION
	.align		4
        /*0000*/ 	.byte	0x04, 0x37
        /*0002*/ 	.short	(.L_7 - .L_6)
.L_6:
        /*0004*/ 	.word	0x00000082


	//----- nvinfo : EIATTR_KPARAM_INFO
	.align		4
.L_7:
        /*0008*/ 	.byte	0x04, 0x17
        /*000a*/ 	.short	(.L_9 - .L_8)
.L_8:
        /*000c*/ 	.word	0x00000000
        /*0010*/ 	.short	0x0002
        /*0012*/ 	.short	0x0010
        /*0014*/ 	.byte	0x00, 0xf5, 0x21, 0x00


	//----- nvinfo : EIATTR_KPARAM_INFO
	.align		4
.L_9:
        /*0018*/ 	.byte	0x04, 0x17
        /*001a*/ 	.short	(.L_11 - .L_10)
.L_10:
        /*001c*/ 	.word	0x00000000
        /*0020*/ 	.short	0x0001
        /*0022*/ 	.short	0x0008
        /*0024*/ 	.byte	0x00, 0xf5, 0x21, 0x00


	//----- nvinfo : EIATTR_KPARAM_INFO
	.align		4
.L_11:
        /*0028*/ 	.byte	0x04, 0x17
        /*002a*/ 	.short	(.L_13 - .L_12)
.L_12:
        /*002c*/ 	.word	0x00000000
        /*0030*/ 	.short	0x0000
        /*0032*/ 	.short	0x0000
        /*0034*/ 	.byte	0x00, 0xf5, 0x21, 0x00


	//----- nvinfo : EIATTR_SPARSE_MMA_MASK
	.align		4
.L_13:
        /*0038*/ 	.byte	0x03, 0x50
        /*003a*/ 	.short	0x0000


	//----- nvinfo : EIATTR_MAXREG_COUNT
	.align		4
        /*003c*/ 	.byte	0x03, 0x1b
        /*003e*/ 	.short	0x00ff


	//----- nvinfo : EIATTR_MERCURY_ISA_VERSION
	.align		4
        /*0040*/ 	.byte	0x03, 0x5f
        /*0042*/ 	.short	0x0101


	//----- nvinfo : EIATTR_VRC_CTA_INIT_COUNT
	.align		4
        /*0044*/ 	.byte	0x02, 0x4a
	.zero		1
	.zero		1


	//----- nvinfo : EIATTR_EXIT_INSTR_OFFSETS
	.align		4
        /*0048*/ 	.byte	0x04, 0x1c
        /*004a*/ 	.short	(.L_15 - .L_14)


	//   ....[0]....
.L_14:
        /*004c*/ 	.word	0x000000d0


	//----- nvinfo : EIATTR_CBANK_PARAM_SIZE
	.align		4
.L_15:
        /*0050*/ 	.byte	0x03, 0x19
        /*0052*/ 	.short	0x0018


	//----- nvinfo : EIATTR_PARAM_CBANK
	.align		4
        /*0054*/ 	.byte	0x04, 0x0a
        /*0056*/ 	.short	(.L_17 - .L_16)
	.align		4
.L_16:
        /*0058*/ 	.word	index@(.nv.constant0._Z7cudaaddPfS_S_)
        /*005c*/ 	.short	0x0380
        /*005e*/ 	.short	0x0018


	//----- nvinfo : EIATTR_SW_WAR
	.align		4
.L_17:
        /*0060*/ 	.byte	0x04, 0x36
        /*0062*/ 	.short	(.L_19 - .L_18)
.L_18:
        /*0064*/ 	.word	0x00000008
.L_19:


//--------------------- .nv.callgraph             --------------------------
	.section	.nv.callgraph,"",@"SHT_CUDA_CALLGRAPH"
	.align	4
	.sectionentsize	8
	.align		4
        /*0000*/ 	.word	0x00000000
	.align		4
        /*0004*/ 	.word	0xffffffff
	.align		4
        /*0008*/ 	.word	0x00000000
	.align		4
        /*000c*/ 	.word	0xfffffffe
	.align		4
        /*0010*/ 	.word	0x00000000
	.align		4
        /*0014*/ 	.word	0xfffffffd
	.align		4
        /*0018*/ 	.word	0x00000000
	.align		4
        /*001c*/ 	.word	0xfffffffc


//--------------------- .text._Z7cudaaddPfS_S_    --------------------------
	.section	.text._Z7cudaaddPfS_S_,"ax",@progbits
	.align	128
        .global         _Z7cudaaddPfS_S_
        .type           _Z7cudaaddPfS_S_,@function
        .size           _Z7cudaaddPfS_S_,(.L_x_1 - _Z7cudaaddPfS_S_)
        .other          _Z7cudaaddPfS_S_,@"STO_CUDA_ENTRY STV_DEFAULT"
_Z7cudaaddPfS_S_:
.text._Z7cudaaddPfS_S_:
[----:B------:R-:W-:Y:S01]  /*0000*/  LDC R1, c[0x0][0x37c] ;  /* 0x0000df00ff017b82 */ /* 0x000fe20000000800 */
[----:B------:R-:W0:Y:S07]  /*0010*/  S2R R9, SR_TID.X ;  /* 0x0000000000097919 */ /* 0x000e2e0000002100 */
[----:B------:R-:W0:Y:S01]  /*0020*/  LDC.64 R2, c[0x0][0x380] ;  /* 0x0000e000ff027b82 */ /* 0x000e220000000a00 */
[----:B------:R-:W1:Y:S07]  /*0030*/  LDCU.64 UR4, c[0x0][0x358] ;  /* 0x00006b00ff0477ac */ /* 0x000e6e0008000a00 */
[----:B------:R-:W2:Y:S08]  /*0040*/  LDC.64 R4, c[0x0][0x388] ;  /* 0x0000e200ff047b82 */ /* 0x000eb00000000a00 */
[----:B------:R-:W3:Y:S01]  /*0050*/  LDC.64 R6, c[0x0][0x390] ;  /* 0x0000e400ff067b82 */ /* 0x000ee20000000a00 */
[----:B0-----:R-:W-:-:S04]  /*0060*/  IMAD.WIDE.U32 R2, R9, 0x4, R2 ;  /* 0x0000000409027825 */ /* 0x001fc800078e0002 */
[C---:B--2---:R-:W-:Y:S02]  /*0070*/  IMAD.WIDE.U32 R4, R9.reuse, 0x4, R4 ;  /* 0x0000000409047825 */ /* 0x044fe400078e0004 */
[----:B-1----:R-:W2:Y:S04]  /*0080*/  LDG.E R2, desc[UR4][R2.64] ;  /* 0x0000000402027981 */ /* 0x002ea8000c1e1900 */
[----:B------:R-:W2:Y:S01]  /*0090*/  LDG.E R5, desc[UR4][R4.64] ;  /* 0x0000000404057981 */ /* 0x000ea2000c1e1900 */
[----:B---3--:R-:W-:-:S04]  /*00a0*/  IMAD.WIDE.U32 R6, R9, 0x4, R6 ;  /* 0x0000000409067825 */ /* 0x008fc800078e0006 */
[----:B--2---:R-:W-:-:S05]  /*00b0*/  FADD R9, R2, R5 ;  /* 0x0000000502097221 */ /* 0x004fca0000000000 */
[----:B------:R-:W-:Y:S01]  /*00c0*/  STG.E desc[UR4][R6.64], R9 ;  /* 0x0000000906007986 */ /* 0x000fe2000c101904 */
[----:B------:R-:W-:Y:S05]  /*00d0*/  EXIT ;  /* 0x000000000000794d */ /* 0x000fea0003800000 */
.L_x_0:
[----:B------:R-:W-:-:S00]  /*00e0*/  BRA `(.L_x_0) ;  /* 0xfffffffc00fc7947 */ /* 0x000fc0000383ffff */
[----:B------:R-:W-:-:S00]  /*00f0*/  NOP ;  /* 0x0000000000007918 */ /* 0x000fc00000000000 */
        /* <DEDUP_REMOVED lines=8> */
.L_x_1:


//--------------------- .nv.shared.reserved.0     --------------------------
	.section	.nv.shared.reserved.0,"aw",@nobits
	.weak		__nv_reservedSMEM_offset_0_alias
	.size		__nv_reservedSMEM_offset_0_alias, 0, 64
	.other		__nv_reservedSMEM_offset_0_alias,@"STO_CUDA_RESERVED_SHARED STV_DEFAULT"
__nv_reservedSMEM_offset_0_alias:
	.zero		0
	.zero		64


//--------------------- .nv.constant0._Z7cudaaddPfS_S_ --------------------------
	.section	.nv.constant0._Z7cudaaddPfS_S_,"a",@progbits
	.sectionflags	@""
	.align	4
.nv.constant0._Z7cudaaddPfS_S_:
	.zero		920


//--------------------- SYMBOLS --------------------------

	.type		.nv.reservedSmem.offset0,@object
	.size		.nv.reservedSmem.offset0,0x4
